//
// Generated by NVIDIA NVVM Compiler
//
// Compiler Build ID: CL-36424714
// Cuda compilation tools, release 13.0, V13.0.88
// Based on NVVM 20.0.0
//

.version 9.0
.target sm_100
.address_size 64

	// .globl	_Z9AtomicSumPKfiPf

.visible .entry _Z9AtomicSumPKfiPf(
	.param .u64 .ptr .align 1 _Z9AtomicSumPKfiPf_param_0,
	.param .u32 _Z9AtomicSumPKfiPf_param_1,
	.param .u64 .ptr .align 1 _Z9AtomicSumPKfiPf_param_2
)
{
	.reg .pred 	%p<2>;
	.reg .b32 	%r<6>;
	.reg .b32 	%f<3>;
	.reg .b64 	%rd<7>;

	ld.param.u64 	%rd1, [_Z9AtomicSumPKfiPf_param_0];
	ld.param.u32 	%r2, [_Z9AtomicSumPKfiPf_param_1];
	ld.param.u64 	%rd2, [_Z9AtomicSumPKfiPf_param_2];
	mov.u32 	%r3, %ctaid.x;
	mov.u32 	%r4, %ntid.x;
	mov.u32 	%r5, %tid.x;
	mad.lo.s32 	%r1, %r3, %r4, %r5;
	setp.ge.s32 	%p1, %r1, %r2;
	@%p1 bra 	$L__BB0_2;
	cvta.to.global.u64 	%rd3, %rd1;
	cvta.to.global.u64 	%rd4, %rd2;
	mul.wide.s32 	%rd5, %r1, 4;
	add.s64 	%rd6, %rd3, %rd5;
	ld.global.f32 	%f1, [%rd6];
	atom.global.add.f32 	%f2, [%rd4], %f1;
$L__BB0_2:
	ret;

}


// ===== COMPILED SASS (sm_100) =====

	.target	sm_100

	.elftype	@"ET_EXEC"


//--------------------- .note.nv.tkinfo           --------------------------
	.section	.note.nv.tkinfo,"",@"SHT_NOTE"
	.sectionflags	@"SHF_NOTE_NV_TKINFO"
	.tkinfo
        /*0018*/ 	.word	0x00000002
        /*0030*/ 	.string	""
        /*0030*/ 	.string	"ptxas"
        /*0030*/ 	.string	"Cuda compilation tools, release 13.0, V13.0.88"
        /*0030*/ 	.string	"Build cuda_13.0.r13.0/compiler.36424714_0"
        /*0030*/ 	.string	"-arch sm_100 -m 64 "



//--------------------- .note.nv.cuinfo           --------------------------
	.section	.note.nv.cuinfo,"",@"SHT_NOTE"
	.sectionflags	@"SHF_NOTE_NV_CUINFO"
        /*0018*/ 	.short	0x0002
        /*001a*/ 	.short	0x0064
        /*001c*/ 	.short	0x0082
	.zero		2


//--------------------- .nv.info                  --------------------------
	.section	.nv.info,"",@"SHT_CUDA_INFO"
	.align	4


	//----- nvinfo : EIATTR_REGCOUNT
	.align		4
        /*0000*/ 	.byte	0x04, 0x2f
        /*0002*/ 	.short	(.L_1 - .L_0)
	.align		4
.L_0:
        /*0004*/ 	.word	index@(_Z9AtomicSumPKfiPf)
        /*0008*/ 	.word	0x00000008


	//----- nvinfo : EIATTR_FRAME_SIZE
	.align		4
.L_1:
        /*000c*/ 	.byte	0x04, 0x11
        /*000e*/ 	.short	(.L_3 - .L_2)
	.align		4
.L_2:
        /*0010*/ 	.word	index@(_Z9AtomicSumPKfiPf)
        /*0014*/ 	.word	0x00000000


	//----- nvinfo : EIATTR_MIN_STACK_SIZE
	.align		4
.L_3:
        /*0018*/ 	.byte	0x04, 0x12
        /*001a*/ 	.short	(.L_5 - .L_4)
	.align		4
.L_4:
        /*001c*/ 	.word	index@(_Z9AtomicSumPKfiPf)
        /*0020*/ 	.word	0x00000000
.L_5:


//--------------------- .nv.compat                --------------------------
	.section	.nv.compat,"",@"SHT_CUDA_COMPAT_INFO"
	.align	4
        /*0000*/ 	.byte	0x02, 0x09, 0x00, 0x00, 0x02, 0x02, 0x01, 0x00, 0x02, 0x05, 0x05, 0x00, 0x03, 0x07, 0x01, 0x01
        /*0010*/ 	.byte	0x02, 0x03, 0x00, 0x00, 0x02, 0x06, 0x01, 0x00, 0x04, 0x0b, 0x08, 0x00, 0x09, 0x00, 0x00, 0x00
        /*0020*/ 	.byte	0x00, 0x00, 0x00, 0x00


//--------------------- .nv.info._Z9AtomicSumPKfiPf --------------------------
	.section	.nv.info._Z9AtomicSumPKfiPf,"",@"SHT_CUDA_INFO"
	.sectionflags	@""
	.align	4


	//----- nvinfo : EIATTR_CUDA_API_VERSION
	.align		4
        /*0000*/ 	.byte	0x04, 0x37
        /*0002*/ 	.short	(.L_7 - .L_6)
.L_6:
        /*0004*/ 	.word	0x00000082


	//----- nvinfo : EIATTR_KPARAM_INFO
	.align		4
.L_7:
        /*0008*/ 	.byte	0x04, 0x17
        /*000a*/ 	.short	(.L_9 - .L_8)
.L_8:
        /*000c*/ 	.word	0x00000000
        /*0010*/ 	.short	0x0002
        /*0012*/ 	.short	0x0010
        /*0014*/ 	.byte	0x00, 0xf5, 0x21, 0x00


	//----- nvinfo : EIATTR_KPARAM_INFO
	.align		4
.L_9:
        /*0018*/ 	.byte	0x04, 0x17
        /*001a*/ 	.short	(.L_11 - .L_10)
.L_10:
        /*001c*/ 	.word	0x00000000
        /*0020*/ 	.short	0x0001
        /*0022*/ 	.short	0x0008
        /*0024*/ 	.byte	0x00, 0xf0, 0x11, 0x00


	//----- nvinfo : EIATTR_KPARAM_INFO
	.align		4
.L_11:
        /*0028*/ 	.byte	0x04, 0x17
        /*002a*/ 	.short	(.L_13 - .L_12)
.L_12:
        /*002c*/ 	.word	0x00000000
        /*0030*/ 	.short	0x0000
        /*0032*/ 	.short	0x0000
        /*0034*/ 	.byte	0x00, 0xf5, 0x21, 0x00


	//----- nvinfo : EIATTR_SPARSE_MMA_MASK
	.align		4
.L_13:
        /*0038*/ 	.byte	0x03, 0x50
        /*003a*/ 	.short	0x0000


	//----- nvinfo : EIATTR_MAXREG_COUNT
	.align		4
        /*003c*/ 	.byte	0x03, 0x1b
        /*003e*/ 	.short	0x00ff


	//----- nvinfo : EIATTR_MERCURY_ISA_VERSION
	.align		4
        /*0040*/ 	.byte	0x03, 0x5f
        /*0042*/ 	.short	0x0101


	//----- nvinfo : EIATTR_VRC_CTA_INIT_COUNT
	.align		4
        /*0044*/ 	.byte	0x02, 0x4a
	.zero		1
	.zero		1


	//----- nvinfo : EIATTR_EXIT_INSTR_OFFSETS
	.align		4
        /*0048*/ 	.byte	0x04, 0x1c
        /*004a*/ 	.short	(.L_15 - .L_14)


	//   ....[0]....
.L_14:
        /*004c*/ 	.word	0x00000070


	//   ....[1]....
        /*0050*/ 	.word	0x000000e0


	//----- nvinfo : EIATTR_CBANK_PARAM_SIZE
	.align		4
.L_15:
        /*0054*/ 	.byte	0x03, 0x19
        /*0056*/ 	.short	0x0018


	//----- nvinfo : EIATTR_PARAM_CBANK
	.align		4
        /*0058*/ 	.byte	0x04, 0x0a
        /*005a*/ 	.short	(.L_17 - .L_16)
	.align		4
.L_16:
        /*005c*/ 	.word	index@(.nv.constant0._Z9AtomicSumPKfiPf)
        /*0060*/ 	.short	0x0380
        /*0062*/ 	.short	0x0018


	//----- nvinfo : EIATTR_SW_WAR
	.align		4
.L_17:
        /*0064*/ 	.byte	0x04, 0x36
        /*0066*/ 	.short	(.L_19 - .L_18)
.L_18:
        /*0068*/ 	.word	0x00000008
.L_19:


//--------------------- .nv.callgraph             --------------------------
	.section	.nv.callgraph,"",@"SHT_CUDA_CALLGRAPH"
	.align	4
	.sectionentsize	8
	.align		4
        /*0000*/ 	.word	0x00000000
	.align		4
        /*0004*/ 	.word	0xffffffff
	.align		4
        /*0008*/ 	.word	0x00000000
	.align		4
        /*000c*/ 	.word	0xfffffffe
	.align		4
        /*0010*/ 	.word	0x00000000
	.align		4
        /*0014*/ 	.word	0xfffffffd
	.align		4
        /*0018*/ 	.word	0x00000000
	.align		4
        /*001c*/ 	.word	0xfffffffc


//--------------------- .text._Z9AtomicSumPKfiPf  --------------------------
	.section	.text._Z9AtomicSumPKfiPf,"ax",@progbits
	.align	128
        .global         _Z9AtomicSumPKfiPf
        .type           _Z9AtomicSumPKfiPf,@function
        .size           _Z9AtomicSumPKfiPf,(.L_x_1 - _Z9AtomicSumPKfiPf)
        .other          _Z9AtomicSumPKfiPf,@"STO_CUDA_ENTRY STV_DEFAULT"
_Z9AtomicSumPKfiPf:
.text._Z9AtomicSumPKfiPf:
[----:B------:R-:W-:Y:S01]  /*0000*/  LDC R1, c[0x0][0x37c] ;  /* 0x0000df00ff017b82 */ /* 0x000fe20000000800 */
[----:B------:R-:W0:Y:S07]  /*0010*/  S2R R0, SR_TID.X ;  /* 0x0000000000007919 */ /* 0x000e2e0000002100 */
[----:B------:R-:W0:Y:S01]  /*0020*/  S2UR UR4, SR_CTAID.X ;  /* 0x00000000000479c3 */ /* 0x000e220000002500 */
[----:B------:R-:W1:Y:S07]  /*0030*/  LDCU UR5, c[0x0][0x388] ;  /* 0x00007100ff0577ac */ /* 0x000e6e0008000800 */
[----:B------:R-:W0:Y:S02]  /*0040*/  LDC R5, c[0x0][0x360] ;  /* 0x0000d800ff057b82 */ /* 0x000e240000000800 */
[----:B0-----:R-:W-:-:S05]  /*0050*/  IMAD R5, R5, UR4, R0 ;  /* 0x0000000405057c24 */ /* 0x001fca000f8e0200 */
[----:B-1----:R-:W-:-:S13]  /*0060*/  ISETP.GE.AND P0, PT, R5, UR5, PT ;  /* 0x0000000505007c0c */ /* 0x002fda000bf06270 */
[----:B------:R-:W-:Y:S05]  /*0070*/  @P0 EXIT ;  /* 0x000000000000094d */ /* 0x000fea0003800000 */
[----:B------:R-:W0:Y:S01]  /*0080*/  LDC.64 R2, c[0x0][0x380] ;  /* 0x0000e000ff027b82 */ /* 0x000e220000000a00 */
[----:B------:R-:W1:Y:S01]  /*0090*/  LDCU.64 UR4, c[0x0][0x358] ;  /* 0x00006b00ff0477ac */ /* 0x000e620008000a00 */
[----:B0-----:R-:W-:-:S06]  /*00a0*/  IMAD.WIDE R2, R5, 0x4, R2 ;  /* 0x0000000405027825 */ /* 0x001fcc00078e0202 */
[----:B-1----:R-:W2:Y:S01]  /*00b0*/  LDG.E R3, desc[UR4][R2.64] ;  /* 0x0000000402037981 */ /* 0x002ea2000c1e1900 */
[----:B------:R-:W2:Y:S03]  /*00c0*/  LDC.64 R4, c[0x0][0x390] ;  /* 0x0000e400ff047b82 */ /* 0x000ea60000000a00 */
[----:B--2---:R-:W-:Y:S01]  /*00d0*/  REDG.E.ADD.F32.FTZ.RN.STRONG.GPU desc[UR4][R4.64], R3 ;  /* 0x00000003040079a6 */ /* 0x004fe2000c12f304 */
[----:B------:R-:W-:Y:S05]  /*00e0*/  EXIT ;  /* 0x000000000000794d */ /* 0x000fea0003800000 */
.L_x_0:
[----:B------:R-:W-:-:S00]  /*00f0*/  BRA `(.L_x_0) ;  /* 0xfffffffc00fc7947 */ /* 0x000fc0000383ffff */
[----:B------:R-:W-:-:S00]  /*0100*/  NOP ;  /* 0x0000000000007918 */ /* 0x000fc00000000000 */
[----:B------:R-:W-:-:S00]  /*0110*/  NOP ;  /* 0x0000000000007918 */ /* 0x000fc00000000000 */
[----:B------:R-:W-:-:S00]  /*0120*/  NOP ;  /* 0x0000000000007918 */ /* 0x000fc00000000000 */
[----:B------:R-:W-:-:S00]  /*0130*/  NOP ;  /* 0x0000000000007918 */ /* 0x000fc00000000000 */
[----:B------:R-:W-:-:S00]  /*0140*/  NOP ;  /* 0x0000000000007918 */ /* 0x000fc00000000000 */
[----:B------:R-:W-:-:S00]  /*0150*/  NOP ;  /* 0x0000000000007918 */ /* 0x000fc00000000000 */
[----:B------:R-:W-:-:S00]  /*0160*/  NOP ;  /* 0x0000000000007918 */ /* 0x000fc00000000000 */
[----:B------:R-:W-:-:S00]  /*0170*/  NOP ;  /* 0x0000000000007918 */ /* 0x000fc00000000000 */
.L_x_1:


//--------------------- .nv.shared.reserved.0     --------------------------
	.section	.nv.shared.reserved.0,"aw",@nobits
	.weak		__nv_reservedSMEM_offset_0_alias
	.size		__nv_reservedSMEM_offset_0_alias, 0, 64
	.other		__nv_reservedSMEM_offset_0_alias,@"STO_CUDA_RESERVED_SHARED STV_DEFAULT"
__nv_reservedSMEM_offset_0_alias:
	.zero		0
	.zero		64


//--------------------- .nv.constant0._Z9AtomicSumPKfiPf --------------------------
	.section	.nv.constant0._Z9AtomicSumPKfiPf,"a",@progbits
	.sectionflags	@""
	.align	4
.nv.constant0._Z9AtomicSumPKfiPf:
	.zero		920


//--------------------- SYMBOLS --------------------------

	.type		.nv.reservedSmem.offset0,@object
	.size		.nv.reservedSmem.offset0,0x4
